//
// Generated by NVIDIA NVVM Compiler
//
// Compiler Build ID: CL-36424714
// Cuda compilation tools, release 13.0, V13.0.88
// Based on NVVM 20.0.0
//

.version 9.0
.target sm_100
.address_size 64

	// .globl	filter

.visible .entry filter(
	.param .u64 .ptr .align 1 filter_param_0,
	.param .u32 filter_param_1,
	.param .u64 .ptr .align 1 filter_param_2,
	.param .u32 filter_param_3,
	.param .u64 .ptr .align 1 filter_param_4,
	.param .u32 filter_param_5,
	.param .u32 filter_param_6,
	.param .u64 .ptr .align 1 filter_param_7
)
{


	ret;

}


// ===== COMPILED SASS (sm_100) =====

	.target	sm_100

	.elftype	@"ET_EXEC"


//--------------------- .note.nv.tkinfo           --------------------------
	.section	.note.nv.tkinfo,"",@"SHT_NOTE"
	.sectionflags	@"SHF_NOTE_NV_TKINFO"
	.tkinfo
        /*0018*/ 	.word	0x00000002
        /*0030*/ 	.string	""
        /*0030*/ 	.string	"ptxas"
        /*0030*/ 	.string	"Cuda compilation tools, release 13.0, V13.0.88"
        /*0030*/ 	.string	"Build cuda_13.0.r13.0/compiler.36424714_0"
        /*0030*/ 	.string	"-arch sm_100 -m 64 "



//--------------------- .note.nv.cuinfo           --------------------------
	.section	.note.nv.cuinfo,"",@"SHT_NOTE"
	.sectionflags	@"SHF_NOTE_NV_CUINFO"
        /*0018*/ 	.short	0x0002
        /*001a*/ 	.short	0x0064
        /*001c*/ 	.short	0x0082
	.zero		2


//--------------------- .nv.info                  --------------------------
	.section	.nv.info,"",@"SHT_CUDA_INFO"
	.align	4


	//----- nvinfo : EIATTR_REGCOUNT
	.align		4
        /*0000*/ 	.byte	0x04, 0x2f
        /*0002*/ 	.short	(.L_1 - .L_0)
	.align		4
.L_0:
        /*0004*/ 	.word	index@(filter)
        /*0008*/ 	.word	0x00000004


	//----- nvinfo : EIATTR_FRAME_SIZE
	.align		4
.L_1:
        /*000c*/ 	.byte	0x04, 0x11
        /*000e*/ 	.short	(.L_3 - .L_2)
	.align		4
.L_2:
        /*0010*/ 	.word	index@(filter)
        /*0014*/ 	.word	0x00000000


	//----- nvinfo : EIATTR_MIN_STACK_SIZE
	.align		4
.L_3:
        /*0018*/ 	.byte	0x04, 0x12
        /*001a*/ 	.short	(.L_5 - .L_4)
	.align		4
.L_4:
        /*001c*/ 	.word	index@(filter)
        /*0020*/ 	.word	0x00000000
.L_5:


//--------------------- .nv.compat                --------------------------
	.section	.nv.compat,"",@"SHT_CUDA_COMPAT_INFO"
	.align	4
        /*0000*/ 	.byte	0x02, 0x09, 0x00, 0x00, 0x02, 0x02, 0x01, 0x00, 0x02, 0x05, 0x05, 0x00, 0x03, 0x07, 0x01, 0x01
        /*0010*/ 	.byte	0x02, 0x03, 0x00, 0x00, 0x02, 0x06, 0x01, 0x00, 0x04, 0x0b, 0x08, 0x00, 0x09, 0x00, 0x00, 0x00
        /*0020*/ 	.byte	0x00, 0x00, 0x00, 0x00


//--------------------- .nv.info.filter           --------------------------
	.section	.nv.info.filter,"",@"SHT_CUDA_INFO"
	.sectionflags	@""
	.align	4


	//----- nvinfo : EIATTR_CUDA_API_VERSION
	.align		4
        /*0000*/ 	.byte	0x04, 0x37
        /*0002*/ 	.short	(.L_7 - .L_6)
.L_6:
        /*0004*/ 	.word	0x00000082


	//----- nvinfo : EIATTR_KPARAM_INFO
	.align		4
.L_7:
        /*0008*/ 	.byte	0x04, 0x17
        /*000a*/ 	.short	(.L_9 - .L_8)
.L_8:
        /*000c*/ 	.word	0x00000000
        /*0010*/ 	.short	0x0007
        /*0012*/ 	.short	0x0030
        /*0014*/ 	.byte	0x00, 0xf5, 0x21, 0x00


	//----- nvinfo : EIATTR_KPARAM_INFO
	.align		4
.L_9:
        /*0018*/ 	.byte	0x04, 0x17
        /*001a*/ 	.short	(.L_11 - .L_10)
.L_10:
        /*001c*/ 	.word	0x00000000
        /*0020*/ 	.short	0x0006
        /*0022*/ 	.short	0x002c
        /*0024*/ 	.byte	0x00, 0xf0, 0x11, 0x00


	//----- nvinfo : EIATTR_KPARAM_INFO
	.align		4
.L_11:
        /*0028*/ 	.byte	0x04, 0x17
        /*002a*/ 	.short	(.L_13 - .L_12)
.L_12:
        /*002c*/ 	.word	0x00000000
        /*0030*/ 	.short	0x0005
        /*0032*/ 	.short	0x0028
        /*0034*/ 	.byte	0x00, 0xf0, 0x11, 0x00


	//----- nvinfo : EIATTR_KPARAM_INFO
	.align		4
.L_13:
        /*0038*/ 	.byte	0x04, 0x17
        /*003a*/ 	.short	(.L_15 - .L_14)
.L_14:
        /*003c*/ 	.word	0x00000000
        /*0040*/ 	.short	0x0004
        /*0042*/ 	.short	0x0020
        /*0044*/ 	.byte	0x00, 0xf5, 0x21, 0x00


	//----- nvinfo : EIATTR_KPARAM_INFO
	.align		4
.L_15:
        /*0048*/ 	.byte	0x04, 0x17
        /*004a*/ 	.short	(.L_17 - .L_16)
.L_16:
        /*004c*/ 	.word	0x00000000
        /*0050*/ 	.short	0x0003
        /*0052*/ 	.short	0x0018
        /*0054*/ 	.byte	0x00, 0xf0, 0x11, 0x00


	//----- nvinfo : EIATTR_KPARAM_INFO
	.align		4
.L_17:
        /*0058*/ 	.byte	0x04, 0x17
        /*005a*/ 	.short	(.L_19 - .L_18)
.L_18:
        /*005c*/ 	.word	0x00000000
        /*0060*/ 	.short	0x0002
        /*0062*/ 	.short	0x0010
        /*0064*/ 	.byte	0x00, 0xf5, 0x21, 0x00


	//----- nvinfo : EIATTR_KPARAM_INFO
	.align		4
.L_19:
        /*0068*/ 	.byte	0x04, 0x17
        /*006a*/ 	.short	(.L_21 - .L_20)
.L_20:
        /*006c*/ 	.word	0x00000000
        /*0070*/ 	.short	0x0001
        /*0072*/ 	.short	0x0008
        /*0074*/ 	.byte	0x00, 0xf0, 0x11, 0x00


	//----- nvinfo : EIATTR_KPARAM_INFO
	.align		4
.L_21:
        /*0078*/ 	.byte	0x04, 0x17
        /*007a*/ 	.short	(.L_23 - .L_22)
.L_22:
        /*007c*/ 	.word	0x00000000
        /*0080*/ 	.short	0x0000
        /*0082*/ 	.short	0x0000
        /*0084*/ 	.byte	0x00, 0xf5, 0x21, 0x00


	//----- nvinfo : EIATTR_SPARSE_MMA_MASK
	.align		4
.L_23:
        /*0088*/ 	.byte	0x03, 0x50
        /*008a*/ 	.short	0x0000


	//----- nvinfo : EIATTR_MAXREG_COUNT
	.align		4
        /*008c*/ 	.byte	0x03, 0x1b
        /*008e*/ 	.short	0x00ff


	//----- nvinfo : EIATTR_MERCURY_ISA_VERSION
	.align		4
        /*0090*/ 	.byte	0x03, 0x5f
        /*0092*/ 	.short	0x0101


	//----- nvinfo : EIATTR_VRC_CTA_INIT_COUNT
	.align		4
        /*0094*/ 	.byte	0x02, 0x4a
	.zero		1
	.zero		1


	//----- nvinfo : EIATTR_EXIT_INSTR_OFFSETS
	.align		4
        /*0098*/ 	.byte	0x04, 0x1c
        /*009a*/ 	.short	(.L_25 - .L_24)


	//   ....[0]....
.L_24:
        /*009c*/ 	.word	0x00000010


	//----- nvinfo : EIATTR_CBANK_PARAM_SIZE
	.align		4
.L_25:
        /*00a0*/ 	.byte	0x03, 0x19
        /*00a2*/ 	.short	0x0038


	//----- nvinfo : EIATTR_PARAM_CBANK
	.align		4
        /*00a4*/ 	.byte	0x04, 0x0a
        /*00a6*/ 	.short	(.L_27 - .L_26)
	.align		4
.L_26:
        /*00a8*/ 	.word	index@(.nv.constant0.filter)
        /*00ac*/ 	.short	0x0380
        /*00ae*/ 	.short	0x0038


	//----- nvinfo : EIATTR_SW_WAR
	.align		4
.L_27:
        /*00b0*/ 	.byte	0x04, 0x36
        /*00b2*/ 	.short	(.L_29 - .L_28)
.L_28:
        /*00b4*/ 	.word	0x00000008
.L_29:


//--------------------- .nv.callgraph             --------------------------
	.section	.nv.callgraph,"",@"SHT_CUDA_CALLGRAPH"
	.align	4
	.sectionentsize	8
	.align		4
        /*0000*/ 	.word	0x00000000
	.align		4
        /*0004*/ 	.word	0xffffffff
	.align		4
        /*0008*/ 	.word	0x00000000
	.align		4
        /*000c*/ 	.word	0xfffffffe
	.align		4
        /*0010*/ 	.word	0x00000000
	.align		4
        /*0014*/ 	.word	0xfffffffd
	.align		4
        /*0018*/ 	.word	0x00000000
	.align		4
        /*001c*/ 	.word	0xfffffffc


//--------------------- .text.filter              --------------------------
	.section	.text.filter,"ax",@progbits
	.align	128
        .global         filter
        .type           filter,@function
        .size           filter,(.L_x_1 - filter)
        .other          filter,@"STO_CUDA_ENTRY STV_DEFAULT"
filter:
.text.filter:
[----:B------:R-:W-:Y:S01]  /*0000*/  LDC R1, c[0x0][0x37c] ;  /* 0x0000df00ff017b82 */ /* 0x000fe20000000800 */
[----:B------:R-:W-:Y:S05]  /*0010*/  EXIT ;  /* 0x000000000000794d */ /* 0x000fea0003800000 */
.L_x_0:
[----:B------:R-:W-:-:S00]  /*0020*/  BRA `(.L_x_0) ;  /* 0xfffffffc00fc7947 */ /* 0x000fc0000383ffff */
[----:B------:R-:W-:-:S00]  /*0030*/  NOP ;  /* 0x0000000000007918 */ /* 0x000fc00000000000 */
        /* <DEDUP_REMOVED lines=12> */
.L_x_1:


//--------------------- .nv.shared.reserved.0     --------------------------
	.section	.nv.shared.reserved.0,"aw",@nobits
	.weak		__nv_reservedSMEM_offset_0_alias
	.size		__nv_reservedSMEM_offset_0_alias, 0, 64
	.other		__nv_reservedSMEM_offset_0_alias,@"STO_CUDA_RESERVED_SHARED STV_DEFAULT"
__nv_reservedSMEM_offset_0_alias:
	.zero		0
	.zero		64


//--------------------- .nv.constant0.filter      --------------------------
	.section	.nv.constant0.filter,"a",@progbits
	.sectionflags	@""
	.align	4
.nv.constant0.filter:
	.zero		952


//--------------------- SYMBOLS --------------------------

	.type		.nv.reservedSmem.offset0,@object
	.size		.nv.reservedSmem.offset0,0x4
